	.headerflags	@"EF_CUDA_TEXMODE_UNIFIED EF_CUDA_64BIT_ADDRESS EF_CUDA_ACCELERATORS EF_CUDA_SM90 EF_CUDA_VIRTUAL_SM(EF_CUDA_SM90)"
	.elftype	@"ET_EXEC"


//--------------------- .nv.info                  --------------------------
	.section	.nv.info,"",@"SHT_CUDA_INFO"
	.align	4


	//----- nvinfo : EIATTR_REGCOUNT
	.align		4
        /*0000*/ 	.byte	0x04, 0x2f
        /*0002*/ 	.short	(.L_1 - .L_0)
	.align		4
.L_0:
        /*0004*/ 	.word	index@(triton_poi_fused__unsafe_index_add_mul_sub_38)
        /*0008*/ 	.word	0x00000016


	//----- nvinfo : EIATTR_MIN_STACK_SIZE
	.align		4
.L_1:
        /*000c*/ 	.byte	0x04, 0x12
        /*000e*/ 	.short	(.L_3 - .L_2)
	.align		4
.L_2:
        /*0010*/ 	.word	index@(triton_poi_fused__unsafe_index_add_mul_sub_38)
        /*0014*/ 	.word	0x00000000


	//----- nvinfo : EIATTR_FRAME_SIZE
	.align		4
.L_3:
        /*0018*/ 	.byte	0x04, 0x11
        /*001a*/ 	.short	(.L_5 - .L_4)
	.align		4
.L_4:
        /*001c*/ 	.word	index@(triton_poi_fused__unsafe_index_add_mul_sub_38)
        /*0020*/ 	.word	0x00000000


	//----- nvinfo : EIATTR_MIN_STACK_SIZE
	.align		4
.L_5:
        /*0024*/ 	.byte	0x04, 0x12
        /*0026*/ 	.short	(.L_7 - .L_6)
	.align		4
.L_6:
        /*0028*/ 	.word	index@(triton_poi_fused__unsafe_index_add_mul_sub_38)
        /*002c*/ 	.word	0x00000000
.L_7:


//--------------------- .nv.info.triton_poi_fused__unsafe_index_add_mul_sub_38 --------------------------
	.section	.nv.info.triton_poi_fused__unsafe_index_add_mul_sub_38,"",@"SHT_CUDA_INFO"
	.sectionflags	@""
	.align	4


	//----- nvinfo : EIATTR_CUDA_API_VERSION
	.align		4
        /*0000*/ 	.byte	0x04, 0x37
        /*0002*/ 	.short	(.L_9 - .L_8)
.L_8:
        /*0004*/ 	.word	0x0000007c


	//----- nvinfo : EIATTR_KPARAM_INFO
	.align		4
.L_9:
        /*0008*/ 	.byte	0x04, 0x17
        /*000a*/ 	.short	(.L_11 - .L_10)
.L_10:
        /*000c*/ 	.word	0x00000000
        /*0010*/ 	.short	0x0006
        /*0012*/ 	.short	0x0030
        /*0014*/ 	.byte	0x00, 0xf0, 0x11, 0x00


	//----- nvinfo : EIATTR_KPARAM_INFO
	.align		4
.L_11:
        /*0018*/ 	.byte	0x04, 0x17
        /*001a*/ 	.short	(.L_13 - .L_12)
.L_12:
        /*001c*/ 	.word	0x00000000
        /*0020*/ 	.short	0x0005
        /*0022*/ 	.short	0x0028
        /*0024*/ 	.byte	0x00, 0xf4, 0x21, 0x00


	//----- nvinfo : EIATTR_KPARAM_INFO
	.align		4
.L_13:
        /*0028*/ 	.byte	0x04, 0x17
        /*002a*/ 	.short	(.L_15 - .L_14)
.L_14:
        /*002c*/ 	.word	0x00000000
        /*0030*/ 	.short	0x0004
        /*0032*/ 	.short	0x0020
        /*0034*/ 	.byte	0x00, 0xf4, 0x21, 0x00


	//----- nvinfo : EIATTR_KPARAM_INFO
	.align		4
.L_15:
        /*0038*/ 	.byte	0x04, 0x17
        /*003a*/ 	.short	(.L_17 - .L_16)
.L_16:
        /*003c*/ 	.word	0x00000000
        /*0040*/ 	.short	0x0003
        /*0042*/ 	.short	0x0018
        /*0044*/ 	.byte	0x00, 0xf4, 0x21, 0x00


	//----- nvinfo : EIATTR_KPARAM_INFO
	.align		4
.L_17:
        /*0048*/ 	.byte	0x04, 0x17
        /*004a*/ 	.short	(.L_19 - .L_18)
.L_18:
        /*004c*/ 	.word	0x00000000
        /*0050*/ 	.short	0x0002
        /*0052*/ 	.short	0x0010
        /*0054*/ 	.byte	0x00, 0xf4, 0x21, 0x00


	//----- nvinfo : EIATTR_KPARAM_INFO
	.align		4
.L_19:
        /*0058*/ 	.byte	0x04, 0x17
        /*005a*/ 	.short	(.L_21 - .L_20)
.L_20:
        /*005c*/ 	.word	0x00000000
        /*0060*/ 	.short	0x0001
        /*0062*/ 	.short	0x0008
        /*0064*/ 	.byte	0x00, 0xf4, 0x21, 0x00


	//----- nvinfo : EIATTR_KPARAM_INFO
	.align		4
.L_21:
        /*0068*/ 	.byte	0x04, 0x17
        /*006a*/ 	.short	(.L_23 - .L_22)
.L_22:
        /*006c*/ 	.word	0x00000000
        /*0070*/ 	.short	0x0000
        /*0072*/ 	.short	0x0000
        /*0074*/ 	.byte	0x00, 0xf4, 0x21, 0x00


	//----- nvinfo : EIATTR_SPARSE_MMA_MASK
	.align		4
.L_23:
        /*0078*/ 	.byte	0x03, 0x50
        /*007a*/ 	.short	0x0000


	//----- nvinfo : EIATTR_MAXREG_COUNT
	.align		4
        /*007c*/ 	.byte	0x03, 0x1b
        /*007e*/ 	.short	0x00ff


	//----- nvinfo : EIATTR_EXIT_INSTR_OFFSETS
	.align		4
        /*0080*/ 	.byte	0x04, 0x1c
        /*0082*/ 	.short	(.L_25 - .L_24)


	//   ....[0]....
.L_24:
        /*0084*/ 	.word	0x00000260


	//----- nvinfo : EIATTR_REQNTID
	.align		4
.L_25:
        /*0088*/ 	.byte	0x04, 0x10
        /*008a*/ 	.short	(.L_27 - .L_26)
.L_26:
        /*008c*/ 	.word	0x00000080
        /*0090*/ 	.word	0x00000001
        /*0094*/ 	.word	0x00000001


	//----- nvinfo : EIATTR_CBANK_PARAM_SIZE
	.align		4
.L_27:
        /*0098*/ 	.byte	0x03, 0x19
        /*009a*/ 	.short	0x0034


	//----- nvinfo : EIATTR_PARAM_CBANK
	.align		4
        /*009c*/ 	.byte	0x04, 0x0a
        /*009e*/ 	.short	(.L_29 - .L_28)
	.align		4
.L_28:
        /*00a0*/ 	.word	index@(.nv.constant0.triton_poi_fused__unsafe_index_add_mul_sub_38)
        /*00a4*/ 	.short	0x0210
        /*00a6*/ 	.short	0x0034


	//----- nvinfo : EIATTR_SW_WAR
	.align		4
.L_29:
        /*00a8*/ 	.byte	0x04, 0x36
        /*00aa*/ 	.short	(.L_31 - .L_30)
.L_30:
        /*00ac*/ 	.word	0x00000008
.L_31:


//--------------------- .nv.callgraph             --------------------------
	.section	.nv.callgraph,"",@"SHT_CUDA_CALLGRAPH"
	.align	4
	.sectionentsize	8
	.align		4
        /*0000*/ 	.word	0x00000000
	.align		4
        /*0004*/ 	.word	0xffffffff
	.align		4
        /*0008*/ 	.word	0x00000000
	.align		4
        /*000c*/ 	.word	0xfffffffe
	.align		4
        /*0010*/ 	.word	0x00000000
	.align		4
        /*0014*/ 	.word	0xfffffffd
	.align		4
        /*0018*/ 	.word	0x00000000
	.align		4
        /*001c*/ 	.word	0xfffffffc


//--------------------- .text.triton_poi_fused__unsafe_index_add_mul_sub_38 --------------------------
	.section	.text.triton_poi_fused__unsafe_index_add_mul_sub_38,"ax",@progbits
	.align	128
        .global         triton_poi_fused__unsafe_index_add_mul_sub_38
        .type           triton_poi_fused__unsafe_index_add_mul_sub_38,@function
        .size           triton_poi_fused__unsafe_index_add_mul_sub_38,(.L_x_1 - triton_poi_fused__unsafe_index_add_mul_sub_38)
        .other          triton_poi_fused__unsafe_index_add_mul_sub_38,@"STO_CUDA_ENTRY STV_DEFAULT"
triton_poi_fused__unsafe_index_add_mul_sub_38:
.text.triton_poi_fused__unsafe_index_add_mul_sub_38:
[----:B------:R-:W-:Y:S01]  /*0000*/  LDC R1, c[0x0][0x28] ;  /* 0x00000a00ff017b82 */ /* 0x000fe20000000800 */
[----:B------:R-:W1:Y:S07]  /*0010*/  S2R R0, SR_TID.X ;  /* 0x0000000000007919 */ /* 0x000e6e0000002100 */
[----:B------:R-:W2:Y:S01]  /*0020*/  LDC.64 R4, c[0x0][0x220] ;  /* 0x00008800ff047b82 */ /* 0x000ea20000000a00 */
[----:B------:R-:W-:Y:S01]  /*0030*/  ULDC.64 UR4, c[0x0][0x208] ;  /* 0x0000820000047ab9 */ /* 0x000fe20000000a00 */
[----:B------:R-:W3:Y:S06]  /*0040*/  S2R R9, SR_CTAID.X ;  /* 0x0000000000097919 */ /* 0x000eec0000002500 */
[----:B------:R-:W4:Y:S08]  /*0050*/  LDC.64 R2, c[0x0][0x230] ;  /* 0x00008c00ff027b82 */ /* 0x000f300000000a00 */
[----:B------:R-:W5:Y:S01]  /*0060*/  LDC.64 R16, c[0x0][0x238] ;  /* 0x00008e00ff107b82 */ /* 0x000f620000000a00 */
[----:B-1----:R-:W-:-:S04]  /*0070*/  SHF.L.U32 R0, R0, 0x2, RZ ;  /* 0x0000000200007819 */ /* 0x002fc800000006ff */
[----:B------:R-:W-:Y:S02]  /*0080*/  LOP3.LUT R0, R0, 0x1fc, RZ, 0xc0, !PT ;  /* 0x000001fc00007812 */ /* 0x000fe400078ec0ff */
[----:B---3--:R-:W-:Y:S02]  /*0090*/  SHF.R.S32.HI R6, RZ, 0x15, R9 ;  /* 0x00000015ff067819 */ /* 0x008fe40000011409 */
[----:B------:R-:W-:Y:S02]  /*00a0*/  LEA R9, R9, R0, 0xa ;  /* 0x0000000009097211 */ /* 0x000fe400078e50ff */
[----:B------:R-:W-:-:S04]  /*00b0*/  SGXT R0, R6, 0x1 ;  /* 0x000000010600781a */ /* 0x000fc80000000200 */
[CC--:B------:R-:W-:Y:S02]  /*00c0*/  LEA.HI R6, R0.reuse, R9.reuse, RZ, 0x6 ;  /* 0x0000000900067211 */ /* 0x0c0fe400078f30ff */
[----:B------:R-:W-:Y:S02]  /*00d0*/  LEA.HI R0, R0, R9, RZ, 0x3 ;  /* 0x0000000900007211 */ /* 0x000fe400078f18ff */
[----:B------:R-:W-:Y:S02]  /*00e0*/  IADD3 R7, R6, 0x200, RZ ;  /* 0x0000020006077810 */ /* 0x000fe40007ffe0ff */
[----:B------:R-:W-:Y:S02]  /*00f0*/  SHF.R.S32.HI R13, RZ, 0x6, R6 ;  /* 0x00000006ff0d7819 */ /* 0x000fe40000011406 */
[----:B------:R-:W-:Y:S02]  /*0100*/  LOP3.LUT R0, R0, 0xfffffff8, RZ, 0xc0, !PT ;  /* 0xfffffff800007812 */ /* 0x000fe400078ec0ff */
[----:B------:R-:W-:Y:S01]  /*0110*/  SHF.R.S32.HI R15, RZ, 0x6, R7 ;  /* 0x00000006ff0f7819 */ /* 0x000fe20000011407 */
[----:B--2---:R-:W-:Y:S01]  /*0120*/  IMAD.WIDE R12, R13, 0x4, R4 ;  /* 0x000000040d0c7825 */ /* 0x004fe200078e0204 */
[----:B------:R-:W-:-:S03]  /*0130*/  IADD3 R7, R9, -R0, RZ ;  /* 0x8000000009077210 */ /* 0x000fc60007ffe0ff */
[----:B------:R-:W-:Y:S02]  /*0140*/  IMAD.WIDE R14, R15, 0x4, R4 ;  /* 0x000000040f0e7825 */ /* 0x000fe400078e0204 */
[----:B------:R-:W2:Y:S02]  /*0150*/  LDG.E.EL R12, desc[UR4][R12.64] ;  /* 0x000000040c0c7981 */ /* 0x000ea4000c2e1900 */
[----:B----4-:R-:W-:Y:S02]  /*0160*/  IMAD.WIDE R2, R7, 0x4, R2 ;  /* 0x0000000407027825 */ /* 0x010fe400078e0202 */
[----:B------:R-:W3:Y:S04]  /*0170*/  LDG.E.EL R14, desc[UR4][R14.64] ;  /* 0x000000040e0e7981 */ /* 0x000ee8000c2e1900 */
[----:B------:R-:W4:Y:S01]  /*0180*/  LDG.E.EL.128 R4, desc[UR4][R2.64] ;  /* 0x0000000402047981 */ /* 0x000f22000c2e1d00 */
[----:B-----5:R-:W-:-:S04]  /*0190*/  IMAD.WIDE R16, R9, 0x4, R16 ;  /* 0x0000000409107825 */ /* 0x020fc800078e0210 */
[----:B--2---:R-:W-:Y:S01]  /*01a0*/  FADD R11, R12, -R12 ;  /* 0x8000000c0c0b7221 */ /* 0x004fe20000000000 */
[----:B---3--:R-:W-:-:S03]  /*01b0*/  FADD R19, R14, -R14 ;  /* 0x8000000e0e137221 */ /* 0x008fc60000000000 */
[-CC-:B----4-:R-:W-:Y:S01]  /*01c0*/  FFMA R8, R4, R11.reuse, R12.reuse ;  /* 0x0000000b04087223 */ /* 0x190fe2000000000c */
[-CC-:B------:R-:W-:Y:S01]  /*01d0*/  FFMA R9, R5, R11.reuse, R12.reuse ;  /* 0x0000000b05097223 */ /* 0x180fe2000000000c */
[-CC-:B------:R-:W-:Y:S01]  /*01e0*/  FFMA R10, R6, R11.reuse, R12.reuse ;  /* 0x0000000b060a7223 */ /* 0x180fe2000000000c */
[----:B------:R-:W-:Y:S01]  /*01f0*/  FFMA R11, R7, R11, R12 ;  /* 0x0000000b070b7223 */ /* 0x000fe2000000000c */
[-CC-:B------:R-:W-:Y:S01]  /*0200*/  FFMA R4, R4, R19.reuse, R14.reuse ;  /* 0x0000001304047223 */ /* 0x180fe2000000000e */
[-CC-:B------:R-:W-:Y:S01]  /*0210*/  FFMA R5, R5, R19.reuse, R14.reuse ;  /* 0x0000001305057223 */ /* 0x180fe2000000000e */
[-CC-:B------:R-:W-:Y:S01]  /*0220*/  FFMA R6, R6, R19.reuse, R14.reuse ;  /* 0x0000001306067223 */ /* 0x180fe2000000000e */
[----:B------:R-:W-:Y:S01]  /*0230*/  FFMA R7, R7, R19, R14 ;  /* 0x0000001307077223 */ /* 0x000fe2000000000e */
[----:B------:R-:W-:Y:S04]  /*0240*/  STG.E.128 desc[UR4][R16.64], R8 ;  /* 0x0000000810007986 */ /* 0x000fe8000c101d04 */
[----:B------:R-:W-:Y:S01]  /*0250*/  STG.E.128 desc[UR4][R16.64+0x800], R4 ;  /* 0x0008000410007986 */ /* 0x000fe2000c101d04 */
[----:B------:R-:W-:Y:S05]  /*0260*/  EXIT ;  /* 0x000000000000794d */ /* 0x000fea0003800000 */
.L_x_0:
[----:B------:R-:W-:-:S00]  /*0270*/  BRA `(.L_x_0) ;  /* 0xfffffffc00fc7947 */ /* 0x000fc0000383ffff */
[----:B------:R-:W-:-:S00]  /*0280*/  NOP ;  /* 0x0000000000007918 */ /* 0x000fc00000000000 */
[----:B------:R-:W-:-:S00]  /*0290*/  NOP ;  /* 0x0000000000007918 */ /* 0x000fc00000000000 */
[----:B------:R-:W-:-:S00]  /*02a0*/  NOP ;  /* 0x0000000000007918 */ /* 0x000fc00000000000 */
[----:B------:R-:W-:-:S00]  /*02b0*/  NOP ;  /* 0x0000000000007918 */ /* 0x000fc00000000000 */
[----:B------:R-:W-:-:S00]  /*02c0*/  NOP ;  /* 0x0000000000007918 */ /* 0x000fc00000000000 */
[----:B------:R-:W-:-:S00]  /*02d0*/  NOP ;  /* 0x0000000000007918 */ /* 0x000fc00000000000 */
[----:B------:R-:W-:-:S00]  /*02e0*/  NOP ;  /* 0x0000000000007918 */ /* 0x000fc00000000000 */
[----:B------:R-:W-:-:S00]  /*02f0*/  NOP ;  /* 0x0000000000007918 */ /* 0x000fc00000000000 */
.L_x_1:


//--------------------- .nv.constant0.triton_poi_fused__unsafe_index_add_mul_sub_38 --------------------------
	.section	.nv.constant0.triton_poi_fused__unsafe_index_add_mul_sub_38,"a",@progbits
	.sectionflags	@""
	.align	4
.nv.constant0.triton_poi_fused__unsafe_index_add_mul_sub_38:
	.zero		580
